//
// Generated by NVIDIA NVVM Compiler
//
// Compiler Build ID: CL-36424714
// Cuda compilation tools, release 13.0, V13.0.88
// Based on NVVM 20.0.0
//

.version 9.0
.target sm_100
.address_size 64

.extern .func  (.param .b32 func_retval0) vprintf
(
	.param .b64 vprintf_param_0,
	.param .b64 vprintf_param_1
)
;
.global .align 1 .b8 $str[4] = {37, 100, 32};
.global .align 1 .b8 $str$1[2] = {10};

.func _Z9printListP4node(
	.param .b64 _Z9printListP4node_param_0
)
{
	.local .align 8 .b8 	__local_depot0[8];
	.reg .b64 	%SP;
	.reg .b64 	%SPL;
	.reg .pred 	%p<2>;
	.reg .b32 	%r<6>;
	.reg .b64 	%rd<9>;

	mov.u64 	%SPL, __local_depot0;
	cvta.local.u64 	%SP, %SPL;
	ld.param.u64 	%rd1, [_Z9printListP4node_param_0];
	setp.eq.s64 	%p1, %rd1, 0;
	@%p1 bra 	$L__BB0_2;
	add.u64 	%rd2, %SP, 0;
	add.u64 	%rd3, %SPL, 0;
	ld.u32 	%r1, [%rd1+8];
	st.local.u32 	[%rd3], %r1;
	mov.u64 	%rd4, $str;
	cvta.global.u64 	%rd5, %rd4;
	{ // callseq 0, 0
	.param .b64 param0;
	st.param.b64 	[param0], %rd5;
	.param .b64 param1;
	st.param.b64 	[param1], %rd2;
	.param .b32 retval0;
	call.uni (retval0), 
	vprintf, 
	(
	param0, 
	param1
	);
	ld.param.b32 	%r2, [retval0];
	} // callseq 0
	ld.u64 	%rd6, [%rd1];
	{ // callseq 1, 0
	.param .b64 param0;
	st.param.b64 	[param0], %rd6;
	call.uni 
	_Z9printListP4node, 
	(
	param0
	);
	} // callseq 1
	bra.uni 	$L__BB0_3;
$L__BB0_2:
	mov.u64 	%rd7, $str$1;
	cvta.global.u64 	%rd8, %rd7;
	{ // callseq 2, 0
	.param .b64 param0;
	st.param.b64 	[param0], %rd8;
	.param .b64 param1;
	st.param.b64 	[param1], 0;
	.param .b32 retval0;
	call.uni (retval0), 
	vprintf, 
	(
	param0, 
	param1
	);
	ld.param.b32 	%r4, [retval0];
	} // callseq 2
$L__BB0_3:
	ret;

}
	// .globl	_Z12printListGPUP4node
.visible .entry _Z12printListGPUP4node(
	.param .u64 .ptr .align 1 _Z12printListGPUP4node_param_0
)
{
	.reg .b64 	%rd<2>;

	ld.param.u64 	%rd1, [_Z12printListGPUP4node_param_0];
	{ // callseq 3, 0
	.param .b64 param0;
	st.param.b64 	[param0], %rd1;
	call.uni 
	_Z9printListP4node, 
	(
	param0
	);
	} // callseq 3
	ret;

}


// ===== COMPILED SASS (sm_100) =====

	.target	sm_100

	.elftype	@"ET_EXEC"


//--------------------- .note.nv.tkinfo           --------------------------
	.section	.note.nv.tkinfo,"",@"SHT_NOTE"
	.sectionflags	@"SHF_NOTE_NV_TKINFO"
	.tkinfo
        /*0018*/ 	.word	0x00000002
        /*0030*/ 	.string	""
        /*0030*/ 	.string	"ptxas"
        /*0030*/ 	.string	"Cuda compilation tools, release 13.0, V13.0.88"
        /*0030*/ 	.string	"Build cuda_13.0.r13.0/compiler.36424714_0"
        /*0030*/ 	.string	"-arch sm_100 -m 64 "



//--------------------- .note.nv.cuinfo           --------------------------
	.section	.note.nv.cuinfo,"",@"SHT_NOTE"
	.sectionflags	@"SHF_NOTE_NV_CUINFO"
        /*0018*/ 	.short	0x0002
        /*001a*/ 	.short	0x0064
        /*001c*/ 	.short	0x0082
	.zero		2


//--------------------- .nv.info                  --------------------------
	.section	.nv.info,"",@"SHT_CUDA_INFO"
	.align	4


	//----- nvinfo : EIATTR_REGCOUNT
	.align		4
        /*0000*/ 	.byte	0x04, 0x2f
        /*0002*/ 	.short	(.L_3 - .L_2)
	.align		4
.L_2:
        /*0004*/ 	.word	index@(_Z12printListGPUP4node)
        /*0008*/ 	.word	0x00000018


	//----- nvinfo : EIATTR_FRAME_SIZE
	.align		4
.L_3:
        /*000c*/ 	.byte	0x04, 0x11
        /*000e*/ 	.short	(.L_5 - .L_4)
	.align		4
.L_4:
        /*0010*/ 	.word	index@($_Z12printListGPUP4node$_Z9printListP4node)
        /*0014*/ 	.word	0x00000000


	//----- nvinfo : EIATTR_FRAME_SIZE
	.align		4
.L_5:
        /*0018*/ 	.byte	0x04, 0x11
        /*001a*/ 	.short	(.L_7 - .L_6)
	.align		4
.L_6:
        /*001c*/ 	.word	index@(_Z12printListGPUP4node)
        /*0020*/ 	.word	0x00000000


	//----- nvinfo : EIATTR_MIN_STACK_SIZE
	.align		4
.L_7:
        /*0024*/ 	.byte	0x04, 0x12
        /*0026*/ 	.short	(.L_9 - .L_8)
	.align		4
.L_8:
        /*0028*/ 	.word	index@(_Z12printListGPUP4node)
        /*002c*/ 	.word	0x00000000
.L_9:


//--------------------- .nv.compat                --------------------------
	.section	.nv.compat,"",@"SHT_CUDA_COMPAT_INFO"
	.align	4
        /*0000*/ 	.byte	0x02, 0x09, 0x00, 0x00, 0x02, 0x02, 0x01, 0x00, 0x02, 0x05, 0x05, 0x00, 0x03, 0x07, 0x01, 0x01
        /*0010*/ 	.byte	0x02, 0x03, 0x00, 0x00, 0x02, 0x06, 0x01, 0x00, 0x04, 0x0b, 0x08, 0x00, 0x09, 0x00, 0x00, 0x00
        /*0020*/ 	.byte	0x00, 0x00, 0x00, 0x00


//--------------------- .nv.info._Z12printListGPUP4node --------------------------
	.section	.nv.info._Z12printListGPUP4node,"",@"SHT_CUDA_INFO"
	.sectionflags	@""
	.align	4


	//----- nvinfo : EIATTR_CUDA_API_VERSION
	.align		4
        /*0000*/ 	.byte	0x04, 0x37
        /*0002*/ 	.short	(.L_11 - .L_10)
.L_10:
        /*0004*/ 	.word	0x00000082


	//----- nvinfo : EIATTR_KPARAM_INFO
	.align		4
.L_11:
        /*0008*/ 	.byte	0x04, 0x17
        /*000a*/ 	.short	(.L_13 - .L_12)
.L_12:
        /*000c*/ 	.word	0x00000000
        /*0010*/ 	.short	0x0000
        /*0012*/ 	.short	0x0000
        /*0014*/ 	.byte	0x00, 0xf5, 0x21, 0x00


	//----- nvinfo : EIATTR_SPARSE_MMA_MASK
	.align		4
.L_13:
        /*0018*/ 	.byte	0x03, 0x50
        /*001a*/ 	.short	0x0000


	//----- nvinfo : EIATTR_MAXREG_COUNT
	.align		4
        /*001c*/ 	.byte	0x03, 0x1b
        /*001e*/ 	.short	0x00ff


	//----- nvinfo : EIATTR_EXTERNS
	.align		4
        /*0020*/ 	.byte	0x04, 0x0f
        /*0022*/ 	.short	(.L_15 - .L_14)


	//   ....[0]....
	.align		4
.L_14:
        /*0024*/ 	.word	index@(vprintf)


	//----- nvinfo : EIATTR_MERCURY_ISA_VERSION
	.align		4
.L_15:
        /*0028*/ 	.byte	0x03, 0x5f
        /*002a*/ 	.short	0x0101


	//----- nvinfo : EIATTR_VRC_CTA_INIT_COUNT
	.align		4
        /*002c*/ 	.byte	0x02, 0x4a
	.zero		1
	.zero		1


	//----- nvinfo : EIATTR_SYSCALL_OFFSETS
	.align		4
        /*0030*/ 	.byte	0x04, 0x46
        /*0032*/ 	.short	(.L_17 - .L_16)


	//   ....[0]....
.L_16:
        /*0034*/ 	.word	0x00000260


	//   ....[1]....
        /*0038*/ 	.word	0x00000350


	//----- nvinfo : EIATTR_EXIT_INSTR_OFFSETS
	.align		4
.L_17:
        /*003c*/ 	.byte	0x04, 0x1c
        /*003e*/ 	.short	(.L_19 - .L_18)


	//   ....[0]....
.L_18:
        /*0040*/ 	.word	0x00000070


	//----- nvinfo : EIATTR_CRS_STACK_SIZE
	.align		4
.L_19:
        /*0044*/ 	.byte	0x04, 0x1e
        /*0046*/ 	.short	(.L_21 - .L_20)
.L_20:
        /*0048*/ 	.word	0x00000000


	//----- nvinfo : EIATTR_CBANK_PARAM_SIZE
	.align		4
.L_21:
        /*004c*/ 	.byte	0x03, 0x19
        /*004e*/ 	.short	0x0008


	//----- nvinfo : EIATTR_PARAM_CBANK
	.align		4
        /*0050*/ 	.byte	0x04, 0x0a
        /*0052*/ 	.short	(.L_23 - .L_22)
	.align		4
.L_22:
        /*0054*/ 	.word	index@(.nv.constant0._Z12printListGPUP4node)
        /*0058*/ 	.short	0x0380
        /*005a*/ 	.short	0x0008


	//----- nvinfo : EIATTR_SW_WAR
	.align		4
.L_23:
        /*005c*/ 	.byte	0x04, 0x36
        /*005e*/ 	.short	(.L_25 - .L_24)
.L_24:
        /*0060*/ 	.word	0x00000008
.L_25:


//--------------------- .nv.callgraph             --------------------------
	.section	.nv.callgraph,"",@"SHT_CUDA_CALLGRAPH"
	.align	4
	.sectionentsize	8
	.align		4
        /*0000*/ 	.word	0x00000000
	.align		4
        /*0004*/ 	.word	0xffffffff
	.align		4
        /*0008*/ 	.word	index@(_Z12printListGPUP4node)
	.align		4
        /*000c*/ 	.word	index@(vprintf)
	.align		4
        /*0010*/ 	.word	0x00000000
	.align		4
        /*0014*/ 	.word	0xfffffffe
	.align		4
        /*0018*/ 	.word	0x00000000
	.align		4
        /*001c*/ 	.word	0xfffffffd
	.align		4
        /*0020*/ 	.word	0x00000000
	.align		4
        /*0024*/ 	.word	0xfffffffc


//--------------------- .nv.constant4             --------------------------
	.section	.nv.constant4,"a",@progbits
	.align	8
	.align		8
.nv.constant4:
        /*0000*/ 	.dword	vprintf
	.align		8
        /*0008*/ 	.dword	$str
	.align		8
        /*0010*/ 	.dword	$str$1


//--------------------- .text._Z12printListGPUP4node --------------------------
	.section	.text._Z12printListGPUP4node,"ax",@progbits
	.align	128
        .global         _Z12printListGPUP4node
        .type           _Z12printListGPUP4node,@function
        .size           _Z12printListGPUP4node,(.L_x_5 - _Z12printListGPUP4node)
        .other          _Z12printListGPUP4node,@"STO_CUDA_ENTRY STV_DEFAULT"
_Z12printListGPUP4node:
.text._Z12printListGPUP4node:
[----:B------:R-:W0:Y:S01]  /*0000*/  LDC R1, c[0x0][0x37c] ;  /* 0x0000df00ff017b82 */ /* 0x000e220000000800 */
[----:B------:R-:W1:Y:S01]  /*0010*/  LDCU.64 UR4, c[0x0][0x380] ;  /* 0x00007000ff0477ac */ /* 0x000e620008000a00 */
[----:B------:R-:W-:Y:S01]  /*0020*/  MOV R20, 0x70 ;  /* 0x0000007000147802 */ /* 0x000fe20000000f00 */
[----:B------:R-:W-:Y:S02]  /*0030*/  IMAD.MOV.U32 R21, RZ, RZ, 0x0 ;  /* 0x00000000ff157424 */ /* 0x000fe400078e00ff */
[----:B-1----:R-:W-:Y:S02]  /*0040*/  IMAD.U32 R4, RZ, RZ, UR4 ;  /* 0x00000004ff047e24 */ /* 0x002fe4000f8e00ff */
[----:B------:R-:W-:-:S07]  /*0050*/  IMAD.U32 R5, RZ, RZ, UR5 ;  /* 0x00000005ff057e24 */ /* 0x000fce000f8e00ff */
[----:B0-----:R-:W-:Y:S05]  /*0060*/  CALL.REL.NOINC `($_Z12printListGPUP4node$_Z9printListP4node) ;  /* 0x0000000000047944 */ /* 0x001fea0003c00000 */
[----:B------:R-:W-:Y:S05]  /*0070*/  EXIT ;  /* 0x000000000000794d */ /* 0x000fea0003800000 */
        .type           $_Z12printListGPUP4node$_Z9printListP4node,@function
        .size           $_Z12printListGPUP4node$_Z9printListP4node,(.L_x_5 - $_Z12printListGPUP4node$_Z9printListP4node)
$_Z12printListGPUP4node$_Z9printListP4node:
[----:B------:R-:W-:-:S05]  /*0080*/  VIADD R1, R1, 0xffffffd8 ;  /* 0xffffffd801017836 */ /* 0x000fca0000000000 */
[----:B------:R-:W-:Y:S04]  /*0090*/  STL [R1+0x20], R21 ;  /* 0x0000201501007387 */ /* 0x000fe80000100800 */
[----:B------:R-:W-:Y:S04]  /*00a0*/  STL [R1+0x1c], R20 ;  /* 0x00001c1401007387 */ /* 0x000fe80000100800 */
[----:B------:R-:W-:Y:S04]  /*00b0*/  STL [R1+0x18], R19 ;  /* 0x0000181301007387 */ /* 0x000fe80000100800 */
[----:B------:R-:W-:Y:S04]  /*00c0*/  STL [R1+0x14], R18 ;  /* 0x0000141201007387 */ /* 0x000fe80000100800 */
[----:B------:R0:W-:Y:S04]  /*00d0*/  STL [R1+0x8], R2 ;  /* 0x0000080201007387 */ /* 0x0001e80000100800 */
[----:B------:R1:W-:Y:S04]  /*00e0*/  STL [R1+0x10], R17 ;  /* 0x0000101101007387 */ /* 0x0003e80000100800 */
[----:B------:R2:W-:Y:S01]  /*00f0*/  STL [R1+0xc], R16 ;  /* 0x00000c1001007387 */ /* 0x0005e20000100800 */
[----:B0-----:R-:W0:Y:S05]  /*0100*/  BMOV.32.CLEAR R2, B6 ;  /* 0x0000000006027355 */ /* 0x001e2a0000100000 */
[----:B------:R-:W-:Y:S01]  /*0110*/  BSSY.RECONVERGENT B6, `(.L_x_0) ;  /* 0x0000025000067945 */ /* 0x000fe20003800200 */
[----:B-1----:R-:W-:-:S02]  /*0120*/  IMAD.MOV.U32 R17, RZ, RZ, R5 ;  /* 0x000000ffff117224 */ /* 0x002fc400078e0005 */
[----:B--2---:R-:W-:Y:S01]  /*0130*/  IMAD.MOV.U32 R16, RZ, RZ, R4 ;  /* 0x000000ffff107224 */ /* 0x004fe200078e0004 */
[----:B------:R-:W1:Y:S04]  /*0140*/  LDCU UR4, c[0x0][0x2f8] ;  /* 0x00005f00ff0477ac */ /* 0x000e680008000800 */
[----:B------:R-:W-:Y:S01]  /*0150*/  ISETP.NE.U32.AND P0, PT, R16, RZ, PT ;  /* 0x000000ff1000720c */ /* 0x000fe20003f05070 */
[----:B------:R-:W2:Y:S03]  /*0160*/  LDCU UR5, c[0x0][0x2fc] ;  /* 0x00005f80ff0577ac */ /* 0x000ea60008000800 */
[----:B------:R-:W-:Y:S02]  /*0170*/  ISETP.NE.AND.EX P0, PT, R17, RZ, PT, P0 ;  /* 0x000000ff1100720c */ /* 0x000fe40003f05300 */
[----:B-1----:R-:W-:-:S05]  /*0180*/  IADD3 R6, P1, PT, R1, UR4, RZ ;  /* 0x0000000401067c10 */ /* 0x002fca000ff3e0ff */
[----:B--2---:R-:W-:-:S06]  /*0190*/  IMAD.X R7, RZ, RZ, UR5, P1 ;  /* 0x00000005ff077e24 */ /* 0x004fcc00088e06ff */
[----:B0-----:R-:W-:Y:S05]  /*01a0*/  @!P0 BRA `(.L_x_1) ;  /* 0x00000000004c8947 */ /* 0x001fea0003800000 */
[----:B------:R-:W0:Y:S02]  /*01b0*/  LDC.64 R18, c[0x0][0x358] ;  /* 0x0000d600ff127b82 */ /* 0x000e240000000a00 */
[----:B0-----:R-:W-:Y:S02]  /*01c0*/  R2UR UR4, R18 ;  /* 0x00000000120472ca */ /* 0x001fe400000e0000 */
[----:B------:R-:W-:-:S13]  /*01d0*/  R2UR UR5, R19 ;  /* 0x00000000130572ca */ /* 0x000fda00000e0000 */
[----:B------:R-:W2:Y:S01]  /*01e0*/  LD.E R0, desc[UR4][R16.64+0x8] ;  /* 0x0000080410007980 */ /* 0x000ea2000c101900 */
[----:B------:R-:W-:Y:S01]  /*01f0*/  MOV R3, 0x0 ;  /* 0x0000000000037802 */ /* 0x000fe20000000f00 */
[----:B------:R-:W0:Y:S03]  /*0200*/  LDCU.64 UR4, c[0x4][0x8] ;  /* 0x01000100ff0477ac */ /* 0x000e260008000a00 */
[----:B------:R1:W3:Y:S01]  /*0210*/  LDC.64 R8, c[0x4][R3] ;  /* 0x0100000003087b82 */ /* 0x0002e20000000a00 */
[----:B0-----:R-:W-:Y:S02]  /*0220*/  IMAD.U32 R4, RZ, RZ, UR4 ;  /* 0x00000004ff047e24 */ /* 0x001fe4000f8e00ff */
[----:B------:R-:W-:Y:S01]  /*0230*/  IMAD.U32 R5, RZ, RZ, UR5 ;  /* 0x00000005ff057e24 */ /* 0x000fe2000f8e00ff */
[----:B--23--:R1:W-:Y:S06]  /*0240*/  STL [R1], R0 ;  /* 0x0000000001007387 */ /* 0x00c3ec0000100800 */
[----:B------:R-:W-:-:S07]  /*0250*/  LEPC R20, `(.L_x_2) ;  /* 0x000000001014794e */ /* 0x000fce0000000000 */
[----:B-1----:R-:W-:Y:S05]  /*0260*/  CALL.ABS.NOINC R8 ;  /* 0x0000000008007343 */ /* 0x002fea0003c00000 */
.L_x_2:
[----:B------:R-:W-:Y:S02]  /*0270*/  R2UR UR4, R18 ;  /* 0x00000000120472ca */ /* 0x000fe400000e0000 */
[----:B------:R-:W-:-:S13]  /*0280*/  R2UR UR5, R19 ;  /* 0x00000000130572ca */ /* 0x000fda00000e0000 */
[----:B------:R0:W5:Y:S01]  /*0290*/  LD.E.64 R4, desc[UR4][R16.64] ;  /* 0x0000000410047980 */ /* 0x000162000c101b00 */
[----:B------:R-:W-:Y:S01]  /*02a0*/  MOV R20, 0x2d0 ;  /* 0x000002d000147802 */ /* 0x000fe20000000f00 */
[----:B------:R-:W-:-:S07]  /*02b0*/  IMAD.MOV.U32 R21, RZ, RZ, 0x0 ;  /* 0x00000000ff157424 */ /* 0x000fce00078e00ff */
[----:B0----5:R-:W-:Y:S05]  /*02c0*/  CALL.REL.NOINC `($_Z12printListGPUP4node$_Z9printListP4node) ;  /* 0xfffffffc006c7944 */ /* 0x021fea0003c3ffff */
[----:B------:R-:W-:Y:S05]  /*02d0*/  BRA `(.L_x_3) ;  /* 0x0000000000207947 */ /* 0x000fea0003800000 */
.L_x_1:
[----:B------:R-:W-:Y:S01]  /*02e0*/  MOV R0, 0x0 ;  /* 0x0000000000007802 */ /* 0x000fe20000000f00 */
[----:B------:R-:W0:Y:S01]  /*02f0*/  LDCU.64 UR4, c[0x4][0x10] ;  /* 0x01000200ff0477ac */ /* 0x000e220008000a00 */
[----:B------:R-:W-:Y:S02]  /*0300*/  CS2R R6, SRZ ;  /* 0x0000000000067805 */ /* 0x000fe4000001ff00 */
[----:B------:R1:W2:Y:S01]  /*0310*/  LDC.64 R8, c[0x4][R0] ;  /* 0x0100000000087b82 */ /* 0x0002a20000000a00 */
[----:B0-----:R-:W-:Y:S02]  /*0320*/  IMAD.U32 R4, RZ, RZ, UR4 ;  /* 0x00000004ff047e24 */ /* 0x001fe4000f8e00ff */
[----:B-1----:R-:W-:-:S07]  /*0330*/  IMAD.U32 R5, RZ, RZ, UR5 ;  /* 0x00000005ff057e24 */ /* 0x002fce000f8e00ff */
[----:B------:R-:W-:-:S07]  /*0340*/  LEPC R20, `(.L_x_3) ;  /* 0x000000001014794e */ /* 0x000fce0000000000 */
[----:B--2---:R-:W-:Y:S05]  /*0350*/  CALL.ABS.NOINC R8 ;  /* 0x0000000008007343 */ /* 0x004fea0003c00000 */
.L_x_3:
[----:B------:R-:W-:Y:S05]  /*0360*/  BSYNC.RECONVERGENT B6 ;  /* 0x0000000000067941 */ /* 0x000fea0003800200 */
.L_x_0:
[----:B------:R-:W2:Y:S01]  /*0370*/  LDL R20, [R1+0x1c] ;  /* 0x00001c0001147983 */ /* 0x000ea20000100800 */
[----:B------:R0:W-:Y:S05]  /*0380*/  BMOV.32 B6, R2 ;  /* 0x0000000206007356 */ /* 0x0001ea0000000000 */
[----:B------:R-:W2:Y:S04]  /*0390*/  LDL R21, [R1+0x20] ;  /* 0x0000200001157983 */ /* 0x000ea80000100800 */
[----:B0-----:R-:W2:Y:S04]  /*03a0*/  LDL R2, [R1+0x8] ;  /* 0x0000080001027983 */ /* 0x001ea80000100800 */
[----:B------:R-:W2:Y:S04]  /*03b0*/  LDL R16, [R1+0xc] ;  /* 0x00000c0001107983 */ /* 0x000ea80000100800 */
[----:B------:R-:W2:Y:S04]  /*03c0*/  LDL R17, [R1+0x10] ;  /* 0x0000100001117983 */ /* 0x000ea80000100800 */
[----:B------:R-:W2:Y:S04]  /*03d0*/  LDL R18, [R1+0x14] ;  /* 0x0000140001127983 */ /* 0x000ea80000100800 */
[----:B------:R0:W2:Y:S02]  /*03e0*/  LDL R19, [R1+0x18] ;  /* 0x0000180001137983 */ /* 0x0000a40000100800 */
[----:B0-----:R-:W-:Y:S01]  /*03f0*/  VIADD R1, R1, 0x28 ;  /* 0x0000002801017836 */ /* 0x001fe20000000000 */
[----:B--2---:R-:W-:Y:S06]  /*0400*/  RET.REL.NODEC R20 `(_Z12printListGPUP4node) ;  /* 0xfffffff814fc7950 */ /* 0x004fec0003c3ffff */
.L_x_4:
[----:B------:R-:W-:-:S00]  /*0410*/  BRA `(.L_x_4) ;  /* 0xfffffffc00fc7947 */ /* 0x000fc0000383ffff */
[----:B------:R-:W-:-:S00]  /*0420*/  NOP ;  /* 0x0000000000007918 */ /* 0x000fc00000000000 */
        /* <DEDUP_REMOVED lines=13> */
.L_x_5:


//--------------------- .nv.global.init           --------------------------
	.section	.nv.global.init,"aw",@progbits
.nv.global.init:
	.type		$str$1,@object
	.size		$str$1,($str - $str$1)
$str$1:
        /*0000*/ 	.byte	0x0a, 0x00
	.type		$str,@object
	.size		$str,(.L_0 - $str)
$str:
        /*0002*/ 	.byte	0x25, 0x64, 0x20, 0x00
.L_0:


//--------------------- .nv.shared.reserved.0     --------------------------
	.section	.nv.shared.reserved.0,"aw",@nobits
	.weak		__nv_reservedSMEM_offset_0_alias
	.size		__nv_reservedSMEM_offset_0_alias, 0, 64
	.other		__nv_reservedSMEM_offset_0_alias,@"STO_CUDA_RESERVED_SHARED STV_DEFAULT"
__nv_reservedSMEM_offset_0_alias:
	.zero		0
	.zero		64


//--------------------- .nv.constant0._Z12printListGPUP4node --------------------------
	.section	.nv.constant0._Z12printListGPUP4node,"a",@progbits
	.sectionflags	@""
	.align	4
.nv.constant0._Z12printListGPUP4node:
	.zero		904


//--------------------- SYMBOLS --------------------------

	.type		.nv.reservedSmem.offset0,@object
	.size		.nv.reservedSmem.offset0,0x4
	.type		vprintf,@function
